//
// Generated by NVIDIA NVVM Compiler
//
// Compiler Build ID: CL-36424714
// Cuda compilation tools, release 13.0, V13.0.88
// Based on NVVM 20.0.0
//

.version 9.0
.target sm_100
.address_size 64

	// .globl	_Z18convolution_kernelPiS_iiS_

.visible .entry _Z18convolution_kernelPiS_iiS_(
	.param .u64 .ptr .align 1 _Z18convolution_kernelPiS_iiS__param_0,
	.param .u64 .ptr .align 1 _Z18convolution_kernelPiS_iiS__param_1,
	.param .u32 _Z18convolution_kernelPiS_iiS__param_2,
	.param .u32 _Z18convolution_kernelPiS_iiS__param_3,
	.param .u64 .ptr .align 1 _Z18convolution_kernelPiS_iiS__param_4
)
{
	.reg .pred 	%p<19>;
	.reg .b32 	%r<89>;
	.reg .b64 	%rd<29>;

	ld.param.u64 	%rd8, [_Z18convolution_kernelPiS_iiS__param_0];
	ld.param.u64 	%rd9, [_Z18convolution_kernelPiS_iiS__param_1];
	ld.param.u32 	%r35, [_Z18convolution_kernelPiS_iiS__param_2];
	ld.param.u32 	%r36, [_Z18convolution_kernelPiS_iiS__param_3];
	ld.param.u64 	%rd10, [_Z18convolution_kernelPiS_iiS__param_4];
	cvta.to.global.u64 	%rd1, %rd8;
	cvta.to.global.u64 	%rd2, %rd10;
	cvta.to.global.u64 	%rd11, %rd9;
	mov.u32 	%r37, %ntid.x;
	mov.u32 	%r38, %ctaid.x;
	mul.lo.s32 	%r39, %r37, %r38;
	mov.u32 	%r40, %tid.x;
	add.s32 	%r41, %r39, %r40;
	shr.u32 	%r42, %r35, 31;
	add.s32 	%r43, %r35, %r42;
	shr.s32 	%r44, %r43, 1;
	sub.s32 	%r1, %r41, %r44;
	setp.gt.s32 	%p2, %r35, 0;
	setp.lt.s32 	%p3, %r1, %r36;
	and.pred  	%p1, %p2, %p3;
	mul.wide.s32 	%rd12, %r41, 4;
	add.s64 	%rd3, %rd11, %rd12;
	not.b32 	%r45, %r39;
	add.s32 	%r46, %r36, %r45;
	sub.s32 	%r47, %r40, %r44;
	sub.s32 	%r48, %r46, %r47;
	add.s32 	%r49, %r35, -1;
	min.u32 	%r2, %r48, %r49;
	add.s32 	%r50, %r2, 1;
	and.b32  	%r3, %r50, 3;
	and.b32  	%r4, %r50, -4;
	add.s32 	%r51, %r47, %r39;
	add.s32 	%r5, %r51, 1;
	neg.s32 	%r6, %r4;
	add.s64 	%rd4, %rd2, 8;
	mov.b32 	%r74, 0;
	not.pred 	%p4, %p1;
$L__BB0_1:
	mov.b32 	%r88, 0;
	@%p4 bra 	$L__BB0_22;
	setp.lt.u32 	%p5, %r2, 3;
	mov.b32 	%r84, 0;
	mov.u32 	%r83, %r1;
	mov.u32 	%r88, %r84;
	@%p5 bra 	$L__BB0_14;
	mov.b32 	%r88, 0;
	mov.u64 	%rd28, %rd4;
	mov.u32 	%r75, %r6;
	mov.u32 	%r76, %r5;
$L__BB0_4:
	add.s32 	%r11, %r76, -1;
	setp.lt.s32 	%p6, %r11, 0;
	@%p6 bra 	$L__BB0_6;
	ld.global.u32 	%r56, [%rd28+-8];
	mul.wide.u32 	%rd13, %r11, 4;
	add.s64 	%rd14, %rd1, %rd13;
	ld.global.u32 	%r57, [%rd14];
	mad.lo.s32 	%r88, %r57, %r56, %r88;
$L__BB0_6:
	setp.lt.s32 	%p7, %r11, -1;
	@%p7 bra 	$L__BB0_8;
	ld.global.u32 	%r58, [%rd28+-4];
	mul.wide.u32 	%rd15, %r76, 4;
	add.s64 	%rd16, %rd1, %rd15;
	ld.global.u32 	%r59, [%rd16];
	mad.lo.s32 	%r88, %r59, %r58, %r88;
$L__BB0_8:
	setp.lt.s32 	%p8, %r11, -2;
	@%p8 bra 	$L__BB0_10;
	add.s32 	%r60, %r76, 1;
	ld.global.u32 	%r61, [%rd28];
	mul.wide.u32 	%rd17, %r60, 4;
	add.s64 	%rd18, %rd1, %rd17;
	ld.global.u32 	%r62, [%rd18];
	mad.lo.s32 	%r88, %r62, %r61, %r88;
$L__BB0_10:
	setp.lt.s32 	%p9, %r11, -3;
	@%p9 bra 	$L__BB0_12;
	add.s32 	%r63, %r76, 2;
	ld.global.u32 	%r64, [%rd28+4];
	mul.wide.u32 	%rd19, %r63, 4;
	add.s64 	%rd20, %rd1, %rd19;
	ld.global.u32 	%r65, [%rd20];
	mad.lo.s32 	%r88, %r65, %r64, %r88;
$L__BB0_12:
	add.s32 	%r76, %r76, 4;
	add.s32 	%r75, %r75, 4;
	add.s64 	%rd28, %rd28, 16;
	setp.ne.s32 	%p10, %r75, 0;
	@%p10 bra 	$L__BB0_4;
	add.s32 	%r83, %r76, -1;
	mov.u32 	%r84, %r4;
$L__BB0_14:
	setp.eq.s32 	%p11, %r3, 0;
	@%p11 bra 	$L__BB0_22;
	setp.lt.s32 	%p12, %r83, 0;
	mul.wide.u32 	%rd21, %r84, 4;
	add.s64 	%rd7, %rd2, %rd21;
	@%p12 bra 	$L__BB0_17;
	ld.global.u32 	%r66, [%rd7];
	mul.wide.u32 	%rd22, %r83, 4;
	add.s64 	%rd23, %rd1, %rd22;
	ld.global.u32 	%r67, [%rd23];
	mad.lo.s32 	%r88, %r67, %r66, %r88;
$L__BB0_17:
	setp.eq.s32 	%p13, %r3, 1;
	@%p13 bra 	$L__BB0_22;
	setp.lt.s32 	%p14, %r83, -1;
	@%p14 bra 	$L__BB0_20;
	ld.global.u32 	%r68, [%rd7+4];
	add.s32 	%r69, %r83, 1;
	mul.wide.u32 	%rd24, %r69, 4;
	add.s64 	%rd25, %rd1, %rd24;
	ld.global.u32 	%r70, [%rd25];
	mad.lo.s32 	%r88, %r70, %r68, %r88;
$L__BB0_20:
	setp.eq.s32 	%p15, %r3, 2;
	setp.lt.s32 	%p16, %r83, -2;
	or.pred  	%p17, %p15, %p16;
	@%p17 bra 	$L__BB0_22;
	add.s32 	%r71, %r83, 2;
	ld.global.u32 	%r72, [%rd7+8];
	mul.wide.u32 	%rd26, %r71, 4;
	add.s64 	%rd27, %rd1, %rd26;
	ld.global.u32 	%r73, [%rd27];
	mad.lo.s32 	%r88, %r73, %r72, %r88;
$L__BB0_22:
	st.global.u32 	[%rd3], %r88;
	add.s32 	%r74, %r74, 1;
	setp.ne.s32 	%p18, %r74, 100000;
	@%p18 bra 	$L__BB0_1;
	ret;

}


// ===== COMPILED SASS (sm_100) =====

	.target	sm_100

	.elftype	@"ET_EXEC"


//--------------------- .note.nv.tkinfo           --------------------------
	.section	.note.nv.tkinfo,"",@"SHT_NOTE"
	.sectionflags	@"SHF_NOTE_NV_TKINFO"
	.tkinfo
        /*0018*/ 	.word	0x00000002
        /*0030*/ 	.string	""
        /*0030*/ 	.string	"ptxas"
        /*0030*/ 	.string	"Cuda compilation tools, release 13.0, V13.0.88"
        /*0030*/ 	.string	"Build cuda_13.0.r13.0/compiler.36424714_0"
        /*0030*/ 	.string	"-arch sm_100 -m 64 "



//--------------------- .note.nv.cuinfo           --------------------------
	.section	.note.nv.cuinfo,"",@"SHT_NOTE"
	.sectionflags	@"SHF_NOTE_NV_CUINFO"
        /*0018*/ 	.short	0x0002
        /*001a*/ 	.short	0x0064
        /*001c*/ 	.short	0x0082
	.zero		2


//--------------------- .nv.info                  --------------------------
	.section	.nv.info,"",@"SHT_CUDA_INFO"
	.align	4


	//----- nvinfo : EIATTR_REGCOUNT
	.align		4
        /*0000*/ 	.byte	0x04, 0x2f
        /*0002*/ 	.short	(.L_1 - .L_0)
	.align		4
.L_0:
        /*0004*/ 	.word	index@(_Z18convolution_kernelPiS_iiS_)
        /*0008*/ 	.word	0x00000020


	//----- nvinfo : EIATTR_FRAME_SIZE
	.align		4
.L_1:
        /*000c*/ 	.byte	0x04, 0x11
        /*000e*/ 	.short	(.L_3 - .L_2)
	.align		4
.L_2:
        /*0010*/ 	.word	index@(_Z18convolution_kernelPiS_iiS_)
        /*0014*/ 	.word	0x00000000


	//----- nvinfo : EIATTR_MIN_STACK_SIZE
	.align		4
.L_3:
        /*0018*/ 	.byte	0x04, 0x12
        /*001a*/ 	.short	(.L_5 - .L_4)
	.align		4
.L_4:
        /*001c*/ 	.word	index@(_Z18convolution_kernelPiS_iiS_)
        /*0020*/ 	.word	0x00000000
.L_5:


//--------------------- .nv.compat                --------------------------
	.section	.nv.compat,"",@"SHT_CUDA_COMPAT_INFO"
	.align	4
        /*0000*/ 	.byte	0x02, 0x09, 0x00, 0x00, 0x02, 0x02, 0x01, 0x00, 0x02, 0x05, 0x05, 0x00, 0x03, 0x07, 0x01, 0x01
        /*0010*/ 	.byte	0x02, 0x03, 0x00, 0x00, 0x02, 0x06, 0x01, 0x00, 0x04, 0x0b, 0x08, 0x00, 0x09, 0x00, 0x00, 0x00
        /*0020*/ 	.byte	0x00, 0x00, 0x00, 0x00


//--------------------- .nv.info._Z18convolution_kernelPiS_iiS_ --------------------------
	.section	.nv.info._Z18convolution_kernelPiS_iiS_,"",@"SHT_CUDA_INFO"
	.sectionflags	@""
	.align	4


	//----- nvinfo : EIATTR_CUDA_API_VERSION
	.align		4
        /*0000*/ 	.byte	0x04, 0x37
        /*0002*/ 	.short	(.L_7 - .L_6)
.L_6:
        /*0004*/ 	.word	0x00000082


	//----- nvinfo : EIATTR_KPARAM_INFO
	.align		4
.L_7:
        /*0008*/ 	.byte	0x04, 0x17
        /*000a*/ 	.short	(.L_9 - .L_8)
.L_8:
        /*000c*/ 	.word	0x00000000
        /*0010*/ 	.short	0x0004
        /*0012*/ 	.short	0x0018
        /*0014*/ 	.byte	0x00, 0xf5, 0x21, 0x00


	//----- nvinfo : EIATTR_KPARAM_INFO
	.align		4
.L_9:
        /*0018*/ 	.byte	0x04, 0x17
        /*001a*/ 	.short	(.L_11 - .L_10)
.L_10:
        /*001c*/ 	.word	0x00000000
        /*0020*/ 	.short	0x0003
        /*0022*/ 	.short	0x0014
        /*0024*/ 	.byte	0x00, 0xf0, 0x11, 0x00


	//----- nvinfo : EIATTR_KPARAM_INFO
	.align		4
.L_11:
        /*0028*/ 	.byte	0x04, 0x17
        /*002a*/ 	.short	(.L_13 - .L_12)
.L_12:
        /*002c*/ 	.word	0x00000000
        /*0030*/ 	.short	0x0002
        /*0032*/ 	.short	0x0010
        /*0034*/ 	.byte	0x00, 0xf0, 0x11, 0x00


	//----- nvinfo : EIATTR_KPARAM_INFO
	.align		4
.L_13:
        /*0038*/ 	.byte	0x04, 0x17
        /*003a*/ 	.short	(.L_15 - .L_14)
.L_14:
        /*003c*/ 	.word	0x00000000
        /*0040*/ 	.short	0x0001
        /*0042*/ 	.short	0x0008
        /*0044*/ 	.byte	0x00, 0xf5, 0x21, 0x00


	//----- nvinfo : EIATTR_KPARAM_INFO
	.align		4
.L_15:
        /*0048*/ 	.byte	0x04, 0x17
        /*004a*/ 	.short	(.L_17 - .L_16)
.L_16:
        /*004c*/ 	.word	0x00000000
        /*0050*/ 	.short	0x0000
        /*0052*/ 	.short	0x0000
        /*0054*/ 	.byte	0x00, 0xf5, 0x21, 0x00


	//----- nvinfo : EIATTR_SPARSE_MMA_MASK
	.align		4
.L_17:
        /*0058*/ 	.byte	0x03, 0x50
        /*005a*/ 	.short	0x0000


	//----- nvinfo : EIATTR_MAXREG_COUNT
	.align		4
        /*005c*/ 	.byte	0x03, 0x1b
        /*005e*/ 	.short	0x00ff


	//----- nvinfo : EIATTR_MERCURY_ISA_VERSION
	.align		4
        /*0060*/ 	.byte	0x03, 0x5f
        /*0062*/ 	.short	0x0101


	//----- nvinfo : EIATTR_VRC_CTA_INIT_COUNT
	.align		4
        /*0064*/ 	.byte	0x02, 0x4a
	.zero		1
	.zero		1


	//----- nvinfo : EIATTR_EXIT_INSTR_OFFSETS
	.align		4
        /*0068*/ 	.byte	0x04, 0x1c
        /*006a*/ 	.short	(.L_19 - .L_18)


	//   ....[0]....
.L_18:
        /*006c*/ 	.word	0x00001460


	//----- nvinfo : EIATTR_CRS_STACK_SIZE
	.align		4
.L_19:
        /*0070*/ 	.byte	0x04, 0x1e
        /*0072*/ 	.short	(.L_21 - .L_20)
.L_20:
        /*0074*/ 	.word	0x00000000


	//----- nvinfo : EIATTR_CBANK_PARAM_SIZE
	.align		4
.L_21:
        /*0078*/ 	.byte	0x03, 0x19
        /*007a*/ 	.short	0x0020


	//----- nvinfo : EIATTR_PARAM_CBANK
	.align		4
        /*007c*/ 	.byte	0x04, 0x0a
        /*007e*/ 	.short	(.L_23 - .L_22)
	.align		4
.L_22:
        /*0080*/ 	.word	index@(.nv.constant0._Z18convolution_kernelPiS_iiS_)
        /*0084*/ 	.short	0x0380
        /*0086*/ 	.short	0x0020


	//----- nvinfo : EIATTR_SW_WAR
	.align		4
.L_23:
        /*0088*/ 	.byte	0x04, 0x36
        /*008a*/ 	.short	(.L_25 - .L_24)
.L_24:
        /*008c*/ 	.word	0x00000008
.L_25:


//--------------------- .nv.callgraph             --------------------------
	.section	.nv.callgraph,"",@"SHT_CUDA_CALLGRAPH"
	.align	4
	.sectionentsize	8
	.align		4
        /*0000*/ 	.word	0x00000000
	.align		4
        /*0004*/ 	.word	0xffffffff
	.align		4
        /*0008*/ 	.word	0x00000000
	.align		4
        /*000c*/ 	.word	0xfffffffe
	.align		4
        /*0010*/ 	.word	0x00000000
	.align		4
        /*0014*/ 	.word	0xfffffffd
	.align		4
        /*0018*/ 	.word	0x00000000
	.align		4
        /*001c*/ 	.word	0xfffffffc


//--------------------- .text._Z18convolution_kernelPiS_iiS_ --------------------------
	.section	.text._Z18convolution_kernelPiS_iiS_,"ax",@progbits
	.align	128
        .global         _Z18convolution_kernelPiS_iiS_
        .type           _Z18convolution_kernelPiS_iiS_,@function
        .size           _Z18convolution_kernelPiS_iiS_,(.L_x_17 - _Z18convolution_kernelPiS_iiS_)
        .other          _Z18convolution_kernelPiS_iiS_,@"STO_CUDA_ENTRY STV_DEFAULT"
_Z18convolution_kernelPiS_iiS_:
.text._Z18convolution_kernelPiS_iiS_:
[----:B------:R-:W-:Y:S01]  /*0000*/  LDC R1, c[0x0][0x37c] ;  /* 0x0000df00ff017b82 */ /* 0x000fe20000000800 */
[----:B------:R-:W0:Y:S07]  /*0010*/  S2R R0, SR_CTAID.X ;  /* 0x0000000000007919 */ /* 0x000e2e0000002500 */
[----:B------:R-:W1:Y:S01]  /*0020*/  LDC.64 R4, c[0x0][0x390] ;  /* 0x0000e400ff047b82 */ /* 0x000e620000000a00 */
[----:B------:R-:W0:Y:S01]  /*0030*/  LDCU UR4, c[0x0][0x360] ;  /* 0x00006c00ff0477ac */ /* 0x000e220008000800 */
[----:B------:R-:W2:Y:S01]  /*0040*/  S2R R11, SR_TID.X ;  /* 0x00000000000b7919 */ /* 0x000ea20000002100 */
[----:B------:R-:W3:Y:S05]  /*0050*/  LDCU.64 UR6, c[0x0][0x358] ;  /* 0x00006b00ff0677ac */ /* 0x000eea0008000a00 */
[----:B------:R-:W4:Y:S08]  /*0060*/  LDC.64 R6, c[0x0][0x398] ;  /* 0x0000e600ff067b82 */ /* 0x000f300000000a00 */
[----:B------:R-:W5:Y:S01]  /*0070*/  LDC.64 R12, c[0x0][0x388] ;  /* 0x0000e200ff0c7b82 */ /* 0x000f620000000a00 */
[----:B-1----:R-:W-:-:S04]  /*0080*/  LEA.HI R2, R4, R4, RZ, 0x1 ;  /* 0x0000000404027211 */ /* 0x002fc800078f08ff */
[----:B------:R-:W-:Y:S01]  /*0090*/  SHF.R.S32.HI R2, RZ, 0x1, R2 ;  /* 0x00000001ff027819 */ /* 0x000fe20000011402 */
[----:B0-----:R-:W-:Y:S01]  /*00a0*/  IMAD R0, R0, UR4, RZ ;  /* 0x0000000400007c24 */ /* 0x001fe2000f8e02ff */
[----:B------:R-:W-:-:S04]  /*00b0*/  UMOV UR4, URZ ;  /* 0x000000ff00047c82 */ /* 0x000fc80008000000 */
[----:B--2---:R-:W-:Y:S01]  /*00c0*/  IADD3 R9, PT, PT, R0, R11, RZ ;  /* 0x0000000b00097210 */ /* 0x004fe20007ffe0ff */
[----:B------:R-:W-:Y:S01]  /*00d0*/  IMAD.IADD R11, R11, 0x1, -R2 ;  /* 0x000000010b0b7824 */ /* 0x000fe200078e0a02 */
[----:B------:R-:W-:Y:S02]  /*00e0*/  LOP3.LUT R8, RZ, R0, RZ, 0x33, !PT ;  /* 0x00000000ff087212 */ /* 0x000fe400078e33ff */
[C---:B------:R-:W-:Y:S01]  /*00f0*/  IADD3 R2, PT, PT, R9.reuse, -R2, RZ ;  /* 0x8000000209027210 */ /* 0x040fe20007ffe0ff */
[----:B-----5:R-:W-:Y:S01]  /*0100*/  IMAD.WIDE R12, R9, 0x4, R12 ;  /* 0x00000004090c7825 */ /* 0x020fe200078e020c */
[-C--:B------:R-:W-:Y:S02]  /*0110*/  IADD3 R3, PT, PT, -R11, R5.reuse, R8 ;  /* 0x000000050b037210 */ /* 0x080fe40007ffe108 */
[----:B------:R-:W-:Y:S02]  /*0120*/  ISETP.GE.AND P1, PT, R2, R5, PT ;  /* 0x000000050200720c */ /* 0x000fe40003f26270 */
[----:B------:R-:W-:-:S02]  /*0130*/  VIADDMNMX.U32 R3, R4, 0xffffffff, R3, PT ;  /* 0xffffffff04037846 */ /* 0x000fc40003800003 */
[----:B------:R-:W-:Y:S02]  /*0140*/  ISETP.GT.AND P1, PT, R4, RZ, !P1 ;  /* 0x000000ff0400720c */ /* 0x000fe40004f24270 */
[----:B----4-:R-:W-:Y:S01]  /*0150*/  IADD3 R4, P0, PT, R6, 0x8, RZ ;  /* 0x0000000806047810 */ /* 0x010fe20007f1e0ff */
[----:B------:R-:W-:Y:S01]  /*0160*/  VIADD R8, R3, 0x1 ;  /* 0x0000000103087836 */ /* 0x000fe20000000000 */
[----:B------:R-:W-:Y:S02]  /*0170*/  IADD3 R5, PT, PT, R11, 0x1, R0 ;  /* 0x000000010b057810 */ /* 0x000fe40007ffe000 */
[----:B------:R-:W-:Y:S02]  /*0180*/  IADD3.X R7, PT, PT, RZ, R7, RZ, P0, !PT ;  /* 0x00000007ff077210 */ /* 0x000fe400007fe4ff */
[C---:B------:R-:W-:Y:S02]  /*0190*/  LOP3.LUT R6, R8.reuse, 0xfffffffc, RZ, 0xc0, !PT ;  /* 0xfffffffc08067812 */ /* 0x040fe400078ec0ff */
[----:B------:R-:W-:-:S03]  /*01a0*/  LOP3.LUT R8, R8, 0x3, RZ, 0xc0, !PT ;  /* 0x0000000308087812 */ /* 0x000fc600078ec0ff */
[----:B---3--:R-:W-:-:S07]  /*01b0*/  IMAD.MOV R9, RZ, RZ, -R6 ;  /* 0x000000ffff097224 */ /* 0x008fce00078e0a06 */
.L_x_15:
[----:B------:R-:W-:Y:S01]  /*01c0*/  UIADD3 UR4, UPT, UPT, UR4, 0x1, URZ ;  /* 0x0000000104047890 */ /* 0x000fe2000fffe0ff */
[----:B------:R-:W-:Y:S01]  /*01d0*/  BSSY.RECONVERGENT B3, `(.L_x_0) ;  /* 0x0000125000037945 */ /* 0x000fe20003800200 */
[----:B0-----:R-:W-:Y:S02]  /*01e0*/  HFMA2 R0, -RZ, RZ, 0, 0 ;  /* 0x00000000ff007431 */ /* 0x001fe400000001ff */
[----:B------:R-:W-:Y:S01]  /*01f0*/  UISETP.NE.AND UP0, UPT, UR4, 0x186a0, UPT ;  /* 0x000186a00400788c */ /* 0x000fe2000bf05270 */
[----:B------:R-:W-:Y:S10]  /*0200*/  @!P1 BRA `(.L_x_1) ;  /* 0x0000001000849947 */ /* 0x000ff40003800000 */
[----:B------:R-:W-:Y:S01]  /*0210*/  ISETP.GE.U32.AND P0, PT, R3, 0x3, PT ;  /* 0x000000030300780c */ /* 0x000fe20003f06070 */
[----:B------:R-:W-:Y:S01]  /*0220*/  BSSY.RECONVERGENT B2, `(.L_x_2) ;  /* 0x0000101000027945 */ /* 0x000fe20003800200 */
[----:B------:R-:W-:Y:S01]  /*0230*/  IMAD.MOV.U32 R15, RZ, RZ, RZ ;  /* 0x000000ffff0f7224 */ /* 0x000fe200078e00ff */
[----:B------:R-:W-:Y:S01]  /*0240*/  MOV R19, R2 ;  /* 0x0000000200137202 */ /* 0x000fe20000000f00 */
[----:B------:R-:W-:-:S09]  /*0250*/  IMAD.MOV.U32 R0, RZ, RZ, RZ ;  /* 0x000000ffff007224 */ /* 0x000fd200078e00ff */
[----:B------:R-:W-:Y:S05]  /*0260*/  @!P0 BRA `(.L_x_3) ;  /* 0x0000000c00f08947 */ /* 0x000fea0003800000 */
[----:B------:R-:W-:Y:S01]  /*0270*/  IADD3 R0, PT, PT, -R6, RZ, RZ ;  /* 0x000000ff06007210 */ /* 0x000fe20007ffe1ff */
[----:B------:R-:W-:Y:S04]  /*0280*/  BSSY.RECONVERGENT B1, `(.L_x_4) ;  /* 0x00000f8000017945 */ /* 0x000fe80003800200 */
[----:B------:R-:W-:Y:S01]  /*0290*/  BSSY.RELIABLE B0, `(.L_x_5) ;  /* 0x00000d3000007945 */ /* 0x000fe20003800100 */
[----:B------:R-:W-:Y:S01]  /*02a0*/  MOV R10, R4 ;  /* 0x00000004000a7202 */ /* 0x000fe20000000f00 */
[----:B------:R-:W-:Y:S01]  /*02b0*/  IMAD.MOV.U32 R25, RZ, RZ, R7 ;  /* 0x000000ffff197224 */ /* 0x000fe200078e0007 */
[----:B------:R-:W-:Y:S01]  /*02c0*/  ISETP.GE.AND P0, PT, R0, RZ, PT ;  /* 0x000000ff0000720c */ /* 0x000fe20003f06270 */
[----:B------:R-:W-:Y:S01]  /*02d0*/  IMAD.MOV.U32 R0, RZ, RZ, RZ ;  /* 0x000000ffff007224 */ /* 0x000fe200078e00ff */
[----:B------:R-:W-:Y:S01]  /*02e0*/  MOV R23, R9 ;  /* 0x0000000900177202 */ /* 0x000fe20000000f00 */
[----:B------:R-:W-:-:S10]  /*02f0*/  IMAD.MOV.U32 R24, RZ, RZ, R5 ;  /* 0x000000ffff187224 */ /* 0x000fd400078e0005 */
[----:B------:R-:W-:Y:S05]  /*0300*/  @P0 BRA `(.L_x_6) ;  /* 0x0000000c002c0947 */ /* 0x000fea0003800000 */
[----:B------:R-:W-:Y:S01]  /*0310*/  IADD3 R11, PT, PT, -R23, RZ, RZ ;  /* 0x000000ff170b7210 */ /* 0x000fe20007ffe1ff */
[----:B------:R-:W-:Y:S01]  /*0320*/  BSSY.RECONVERGENT B4, `(.L_x_7) ;  /* 0x000007c000047945 */ /* 0x000fe20003800200 */
[----:B------:R-:W-:Y:S02]  /*0330*/  PLOP3.LUT P0, PT, PT, PT, PT, 0x80, 0x8 ;  /* 0x000000000008781c */ /* 0x000fe40003f0f070 */
[----:B------:R-:W-:-:S13]  /*0340*/  ISETP.GT.AND P2, PT, R11, 0xc, PT ;  /* 0x0000000c0b00780c */ /* 0x000fda0003f44270 */
[----:B------:R-:W-:Y:S05]  /*0350*/  @!P2 BRA `(.L_x_8) ;  /* 0x0000000400e0a947 */ /* 0x000fea0003800000 */
[----:B------:R-:W-:-:S13]  /*0360*/  PLOP3.LUT P0, PT, PT, PT, PT, 0x8, 0x80 ;  /* 0x000000000080781c */ /* 0x000fda0003f0e170 */
.L_x_9:
[----:B------:R-:W-:Y:S01]  /*0370*/  VIADD R22, R24, 0xffffffff ;  /* 0xffffffff18167836 */ /* 0x000fe20000000000 */
[----:B------:R-:W-:Y:S01]  /*0380*/  MOV R14, R10 ;  /* 0x0000000a000e7202 */ /* 0x000fe20000000f00 */
[----:B------:R-:W-:-:S03]  /*0390*/  IMAD.MOV.U32 R15, RZ, RZ, R25 ;  /* 0x000000ffff0f7224 */ /* 0x000fc600078e0019 */
[C---:B------:R-:W-:Y:S02]  /*03a0*/  ISETP.GE.AND P6, PT, R22.reuse, RZ, PT ;  /* 0x000000ff1600720c */ /* 0x040fe40003fc6270 */
[----:B------:R-:W-:-:S11]  /*03b0*/  ISETP.GE.AND P2, PT, R22, -0x1, PT ;  /* 0xffffffff1600780c */ /* 0x000fd60003f46270 */
[----:B------:R-:W0:Y:S01]  /*03c0*/  @P6 LDC.64 R18, c[0x0][0x380] ;  /* 0x0000e000ff126b82 */ /* 0x000e220000000a00 */
[----:B------:R-:W2:Y:S01]  /*03d0*/  @P6 LDG.E R27, desc[UR6][R14.64+-0x8] ;  /* 0xfffff8060e1b6981 */ /* 0x000ea2000c1e1900 */
[----:B------:R-:W-:-:S03]  /*03e0*/  ISETP.GE.AND P3, PT, R22, -0x2, PT ;  /* 0xfffffffe1600780c */ /* 0x000fc60003f66270 */
[----:B------:R-:W3:Y:S03]  /*03f0*/  @P2 LDG.E R20, desc[UR6][R14.64+-0x4] ;  /* 0xfffffc060e142981 */ /* 0x000ee6000c1e1900 */
[----:B------:R-:W1:Y:S07]  /*0400*/  @P2 LDC.64 R16, c[0x0][0x380] ;  /* 0x0000e000ff102b82 */ /* 0x000e6e0000000a00 */
[----:B------:R-:W4:Y:S01]  /*0410*/  @P3 LDG.E R26, desc[UR6][R14.64] ;  /* 0x000000060e1a3981 */ /* 0x000f22000c1e1900 */
[----:B------:R-:W5:Y:S01]  /*0420*/  @P3 LDC.64 R10, c[0x0][0x380] ;  /* 0x0000e000ff0a3b82 */ /* 0x000f620000000a00 */
[----:B0-----:R-:W-:-:S06]  /*0430*/  @P6 IMAD.WIDE.U32 R18, R22, 0x4, R18 ;  /* 0x0000000416126825 */ /* 0x001fcc00078e0012 */
[----:B------:R0:W2:Y:S01]  /*0440*/  @P6 LDG.E R19, desc[UR6][R18.64] ;  /* 0x0000000612136981 */ /* 0x0000a2000c1e1900 */
[----:B-1----:R-:W-:-:S05]  /*0450*/  @P2 IMAD.WIDE.U32 R16, R24, 0x4, R16 ;  /* 0x0000000418102825 */ /* 0x002fca00078e0010 */
[----:B------:R-:W3:Y:S01]  /*0460*/  @P2 LDG.E R21, desc[UR6][R16.64] ;  /* 0x0000000610152981 */ /* 0x000ee2000c1e1900 */
[----:B------:R-:W-:-:S05]  /*0470*/  @P3 IADD3 R25, PT, PT, R24, 0x1, RZ ;  /* 0x0000000118193810 */ /* 0x000fca0007ffe0ff */
[----:B-----5:R-:W-:-:S05]  /*0480*/  @P3 IMAD.WIDE.U32 R10, R25, 0x4, R10 ;  /* 0x00000004190a3825 */ /* 0x020fca00078e000a */
[----:B------:R1:W4:Y:S01]  /*0490*/  @P3 LDG.E R25, desc[UR6][R10.64] ;  /* 0x000000060a193981 */ /* 0x000322000c1e1900 */
[----:B------:R-:W-:Y:S01]  /*04a0*/  ISETP.GE.AND P4, PT, R22, -0x3, PT ;  /* 0xfffffffd1600780c */ /* 0x000fe20003f86270 */
[----:B0-----:R-:W-:-:S05]  /*04b0*/  VIADD R18, R24, 0x3 ;  /* 0x0000000318127836 */ /* 0x001fca0000000000 */
[----:B------:R-:W-:-:S07]  /*04c0*/  ISETP.GE.AND P5, PT, R18, RZ, PT ;  /* 0x000000ff1200720c */ /* 0x000fce0003fa6270 */
[----:B-1----:R-:W0:Y:S06]  /*04d0*/  @P4 LDC.64 R10, c[0x0][0x380] ;  /* 0x0000e000ff0a4b82 */ /* 0x002e2c0000000a00 */
[----:B------:R-:W5:Y:S02]  /*04e0*/  @P5 LDG.E R22, desc[UR6][R14.64+0x8] ;  /* 0x000008060e165981 */ /* 0x000f64000c1e1900 */
[----:B------:R-:W1:Y:S02]  /*04f0*/  @P5 LDC.64 R28, c[0x0][0x380] ;  /* 0x0000e000ff1c5b82 */ /* 0x000e640000000a00 */
[----:B-1----:R-:W-:-:S04]  /*0500*/  @P5 IMAD.WIDE.U32 R28, R18, 0x4, R28 ;  /* 0x00000004121c5825 */ /* 0x002fc800078e001c */
[----:B--2---:R-:W-:Y:S01]  /*0510*/  @P6 IMAD R0, R27, R19, R0 ;  /* 0x000000131b006224 */ /* 0x004fe200078e0200 */
[----:B------:R-:W-:Y:S02]  /*0520*/  ISETP.GE.AND P6, PT, R18, -0x1, PT ;  /* 0xffffffff1200780c */ /* 0x000fe40003fc6270 */
[----:B------:R-:W-:-:S11]  /*0530*/  @P4 IADD3 R19, PT, PT, R24, 0x2, RZ ;  /* 0x0000000218134810 */ /* 0x000fd60007ffe0ff */
[----:B------:R-:W1:Y:S01]  /*0540*/  @P6 LDC.64 R16, c[0x0][0x380] ;  /* 0x0000e000ff106b82 */ /* 0x000e620000000a00 */
[----:B0-----:R-:W-:-:S04]  /*0550*/  @P4 IMAD.WIDE.U32 R10, R19, 0x4, R10 ;  /* 0x00000004130a4825 */ /* 0x001fc800078e000a */
[----:B---3--:R-:W-:Y:S01]  /*0560*/  @P2 IMAD R0, R20, R21, R0 ;  /* 0x0000001514002224 */ /* 0x008fe200078e0200 */
[----:B------:R-:W-:Y:S01]  /*0570*/  ISETP.GE.AND P2, PT, R18, -0x2, PT ;  /* 0xfffffffe1200780c */ /* 0x000fe20003f46270 */
[----:B------:R0:W2:Y:S01]  /*0580*/  @P4 LDG.E R19, desc[UR6][R10.64] ;  /* 0x000000060a134981 */ /* 0x0000a2000c1e1900 */
[----:B------:R-:W-:-:S03]  /*0590*/  VIADD R27, R24, 0x4 ;  /* 0x00000004181b7836 */ /* 0x000fc60000000000 */
[----:B------:R-:W2:Y:S04]  /*05a0*/  @P4 LDG.E R20, desc[UR6][R14.64+0x4] ;  /* 0x000004060e144981 */ /* 0x000ea8000c1e1900 */
[----:B------:R3:W5:Y:S04]  /*05b0*/  @P5 LDG.E R21, desc[UR6][R28.64] ;  /* 0x000000061c155981 */ /* 0x000768000c1e1900 */
[----:B0-----:R-:W0:Y:S01]  /*05c0*/  @P2 LDC.64 R10, c[0x0][0x380] ;  /* 0x0000e000ff0a2b82 */ /* 0x001e220000000a00 */
[----:B-1----:R-:W-:Y:S02]  /*05d0*/  @P6 IMAD.WIDE.U32 R16, R27, 0x4, R16 ;  /* 0x000000041b106825 */ /* 0x002fe400078e0010 */
[----:B------:R-:W5:Y:S04]  /*05e0*/  @P6 LDG.E R27, desc[UR6][R14.64+0xc] ;  /* 0x00000c060e1b6981 */ /* 0x000f68000c1e1900 */
[----:B------:R-:W5:Y:S01]  /*05f0*/  @P6 LDG.E R16, desc[UR6][R16.64] ;  /* 0x0000000610106981 */ /* 0x000f62000c1e1900 */
[----:B----4-:R-:W-:Y:S01]  /*0600*/  @P3 IMAD R0, R26, R25, R0 ;  /* 0x000000191a003224 */ /* 0x010fe200078e0200 */
[----:B------:R-:W-:-:S02]  /*0610*/  @P2 IADD3 R25, PT, PT, R24, 0x5, RZ ;  /* 0x0000000518192810 */ /* 0x000fc40007ffe0ff */
[----:B------:R-:W4:Y:S03]  /*0620*/  @P2 LDG.E R26, desc[UR6][R14.64+0x10] ;  /* 0x000010060e1a2981 */ /* 0x000f26000c1e1900 */
[----:B0-----:R-:W-:-:S05]  /*0630*/  @P2 IMAD.WIDE.U32 R10, R25, 0x4, R10 ;  /* 0x00000004190a2825 */ /* 0x001fca00078e000a */
[----:B------:R0:W4:Y:S01]  /*0640*/  @P2 LDG.E R25, desc[UR6][R10.64] ;  /* 0x000000060a192981 */ /* 0x000122000c1e1900 */
[----:B------:R-:W-:Y:S01]  /*0650*/  ISETP.GE.AND P3, PT, R18, -0x3, PT ;  /* 0xfffffffd1200780c */ /* 0x000fe20003f66270 */
[----:B---3--:R-:W-:Y:S02]  /*0660*/  VIADD R28, R24, 0x7 ;  /* 0x00000007181c7836 */ /* 0x008fe40000000000 */
[----:B--2---:R-:W-:-:S03]  /*0670*/  @P4 IMAD R0, R20, R19, R0 ;  /* 0x0000001314004224 */ /* 0x004fc600078e0200 */
[----:B------:R-:W-:-:S07]  /*0680*/  ISETP.GE.AND P4, PT, R28, RZ, PT ;  /* 0x000000ff1c00720c */ /* 0x000fce0003f86270 */
[----:B------:R-:W1:Y:S01]  /*0690*/  @P3 LDC.64 R18, c[0x0][0x380] ;  /* 0x0000e000ff123b82 */ /* 0x000e620000000a00 */
[----:B-----5:R-:W-:Y:S01]  /*06a0*/  @P5 IMAD R0, R22, R21, R0 ;  /* 0x0000001516005224 */ /* 0x020fe200078e0200 */
[----:B------:R-:W-:Y:S01]  /*06b0*/  ISETP.GE.AND P5, PT, R28, -0x1, PT ;  /* 0xffffffff1c00780c */ /* 0x000fe20003fa6270 */
[----:B------:R-:W2:Y:S01]  /*06c0*/  @P3 LDG.E R22, desc[UR6][R14.64+0x14] ;  /* 0x000014060e163981 */ /* 0x000ea2000c1e1900 */
[----:B------:R-:W-:-:S11]  /*06d0*/  @P3 IADD3 R21, PT, PT, R24, 0x6, RZ ;  /* 0x0000000618153810 */ /* 0x000fd60007ffe0ff */
[----:B0-----:R-:W0:Y:S01]  /*06e0*/  @P5 LDC.64 R10, c[0x0][0x380] ;  /* 0x0000e000ff0a5b82 */ /* 0x001e220000000a00 */
[----:B------:R-:W-:Y:S01]  /*06f0*/  @P6 IMAD R0, R27, R16, R0 ;  /* 0x000000101b006224 */ /* 0x000fe200078e0200 */
[----:B------:R-:W-:Y:S01]  /*0700*/  ISETP.GE.AND P6, PT, R28, -0x2, PT ;  /* 0xfffffffe1c00780c */ /* 0x000fe20003fc6270 */
[----:B------:R-:W3:Y:S05]  /*0710*/  @P5 LDG.E R29, desc[UR6][R14.64+0x1c] ;  /* 0x00001c060e1d5981 */ /* 0x000eea000c1e1900 */
[----:B------:R-:W5:Y:S01]  /*0720*/  @P4 LDC.64 R16, c[0x0][0x380] ;  /* 0x0000e000ff104b82 */ /* 0x000f620000000a00 */
[----:B-1----:R-:W-:-:S06]  /*0730*/  @P3 IMAD.WIDE.U32 R20, R21, 0x4, R18 ;  /* 0x0000000415143825 */ /* 0x002fcc00078e0012 */
[----:B------:R-:W2:Y:S01]  /*0740*/  @P3 LDG.E R21, desc[UR6][R20.64] ;  /* 0x0000000614153981 */ /* 0x000ea2000c1e1900 */
[----:B------:R-:W1:Y:S01]  /*0750*/  @P6 LDC.64 R18, c[0x0][0x380] ;  /* 0x0000e000ff126b82 */ /* 0x000e620000000a00 */
[----:B----4-:R-:W-:Y:S02]  /*0760*/  @P2 IMAD R0, R26, R25, R0 ;  /* 0x000000191a002224 */ /* 0x010fe400078e0200 */
[C---:B------:R-:W-:Y:S01]  /*0770*/  VIADD R25, R24.reuse, 0x8 ;  /* 0x0000000818197836 */ /* 0x040fe20000000000 */
[----:B------:R-:W4:Y:S03]  /*0780*/  @P4 LDG.E R26, desc[UR6][R14.64+0x18] ;  /* 0x000018060e1a4981 */ /* 0x000f26000c1e1900 */
[----:B0-----:R-:W-:Y:S01]  /*0790*/  @P5 IMAD.WIDE.U32 R10, R25, 0x4, R10 ;  /* 0x00000004190a5825 */ /* 0x001fe200078e000a */
[----:B------:R-:W-:-:S05]  /*07a0*/  @P6 IADD3 R25, PT, PT, R24, 0x9, RZ ;  /* 0x0000000918196810 */ /* 0x000fca0007ffe0ff */
[----:B------:R-:W3:Y:S01]  /*07b0*/  @P5 LDG.E R11, desc[UR6][R10.64] ;  /* 0x000000060a0b5981 */ /* 0x000ee2000c1e1900 */
[----:B-----5:R-:W-:-:S06]  /*07c0*/  @P4 IMAD.WIDE.U32 R16, R28, 0x4, R16 ;  /* 0x000000041c104825 */ /* 0x020fcc00078e0010 */
[----:B------:R-:W4:Y:S01]  /*07d0*/  @P4 LDG.E R17, desc[UR6][R16.64] ;  /* 0x0000000610114981 */ /* 0x000f22000c1e1900 */
[----:B-1----:R-:W-:-:S06]  /*07e0*/  @P6 IMAD.WIDE.U32 R18, R25, 0x4, R18 ;  /* 0x0000000419126825 */ /* 0x002fcc00078e0012 */
[----:B------:R-:W5:Y:S04]  /*07f0*/  @P6 LDG.E R18, desc[UR6][R18.64] ;  /* 0x0000000612126981 */ /* 0x000f68000c1e1900 */
[----:B------:R-:W5:Y:S01]  /*0800*/  @P6 LDG.E R19, desc[UR6][R14.64+0x20] ;  /* 0x000020060e136981 */ /* 0x000f62000c1e1900 */
[----:B------:R-:W-:Y:S01]  /*0810*/  ISETP.GE.AND P2, PT, R28, -0x3, PT ;  /* 0xfffffffd1c00780c */ /* 0x000fe20003f46270 */
[----:B------:R-:W-:Y:S02]  /*0820*/  VIADD R25, R24, 0xb ;  /* 0x0000000b18197836 */ /* 0x000fe40000000000 */
[----:B--2---:R-:W-:-:S03]  /*0830*/  @P3 IMAD R0, R22, R21, R0 ;  /* 0x0000001516003224 */ /* 0x004fc600078e0200 */
[----:B------:R-:W-:-:S07]  /*0840*/  ISETP.GE.AND P3, PT, R25, RZ, PT ;  /* 0x000000ff1900720c */ /* 0x000fce0003f66270 */
[----:B------:R-:W2:Y:S06]  /*0850*/  @P2 LDG.E R22, desc[UR6][R14.64+0x24] ;  /* 0x000024060e162981 */ /* 0x000eac000c1e1900 */
[----:B------:R-:W0:Y:S01]  /*0860*/  @P3 LDC.64 R20, c[0x0][0x380] ;  /* 0x0000e000ff143b82 */ /* 0x000e220000000a00 */
[----:B----4-:R-:W-:-:S07]  /*0870*/  @P4 IMAD R0, R26, R17, R0 ;  /* 0x000000111a004224 */ /* 0x010fce00078e0200 */
[----:B------:R-:W1:Y:S01]  /*0880*/  @P2 LDC.64 R26, c[0x0][0x380] ;  /* 0x0000e000ff1a2b82 */ /* 0x000e620000000a00 */
[----:B------:R-:W-:Y:S01]  /*0890*/  ISETP.GE.AND P4, PT, R25, -0x1, PT ;  /* 0xffffffff1900780c */ /* 0x000fe20003f86270 */
[----:B---3--:R-:W-:Y:S01]  /*08a0*/  @P5 IMAD R0, R29, R11, R0 ;  /* 0x0000000b1d005224 */ /* 0x008fe200078e0200 */
[----:B------:R-:W-:Y:S02]  /*08b0*/  ISETP.GE.AND P5, PT, R25, -0x2, PT ;  /* 0xfffffffe1900780c */ /* 0x000fe40003fa6270 */
[----:B------:R-:W-:Y:S01]  /*08c0*/  @P2 IADD3 R11, PT, PT, R24, 0xa, RZ ;  /* 0x0000000a180b2810 */ /* 0x000fe20007ffe0ff */
[----:B-----5:R-:W-:Y:S01]  /*08d0*/  @P6 IMAD R0, R19, R18, R0 ;  /* 0x0000001213006224 */ /* 0x020fe200078e0200 */
[----:B------:R-:W-:-:S07]  /*08e0*/  ISETP.GE.AND P6, PT, R25, -0x3, PT ;  /* 0xfffffffd1900780c */ /* 0x000fce0003fc6270 */
[----:B------:R-:W3:Y:S08]  /*08f0*/  @P4 LDC.64 R18, c[0x0][0x380] ;  /* 0x0000e000ff124b82 */ /* 0x000ef00000000a00 */
[----:B------:R-:W4:Y:S01]  /*0900*/  @P5 LDC.64 R16, c[0x0][0x380] ;  /* 0x0000e000ff105b82 */ /* 0x000f220000000a00 */
[----:B-1----:R-:W-:-:S04]  /*0910*/  @P2 IMAD.WIDE.U32 R26, R11, 0x4, R26 ;  /* 0x000000040b1a2825 */ /* 0x002fc800078e001a */
[----:B0-----:R-:W-:Y:S02]  /*0920*/  @P3 IMAD.WIDE.U32 R20, R25, 0x4, R20 ;  /* 0x0000000419143825 */ /* 0x001fe400078e0014 */
[----:B------:R-:W2:Y:S01]  /*0930*/  @P2 LDG.E R27, desc[UR6][R26.64] ;  /* 0x000000061a1b2981 */ /* 0x000ea2000c1e1900 */
[----:B------:R-:W0:Y:S01]  /*0940*/  @P6 LDC.64 R10, c[0x0][0x380] ;  /* 0x0000e000ff0a6b82 */ /* 0x000e220000000a00 */
[C---:B------:R-:W-:Y:S02]  /*0950*/  VIADD R25, R24.reuse, 0xc ;  /* 0x0000000c18197836 */ /* 0x040fe40000000000 */
[C---:B------:R-:W-:Y:S01]  /*0960*/  @P6 VIADD R29, R24.reuse, 0xe ;  /* 0x0000000e181d6836 */ /* 0x040fe20000000000 */
[----:B------:R-:W5:Y:S01]  /*0970*/  @P3 LDG.E R21, desc[UR6][R20.64] ;  /* 0x0000000614153981 */ /* 0x000f62000c1e1900 */
[----:B---3--:R-:W-:Y:S01]  /*0980*/  @P4 IMAD.WIDE.U32 R18, R25, 0x4, R18 ;  /* 0x0000000419124825 */ /* 0x008fe200078e0012 */
[----:B------:R-:W-:-:S05]  /*0990*/  @P5 IADD3 R25, PT, PT, R24, 0xd, RZ ;  /* 0x0000000d18195810 */ /* 0x000fca0007ffe0ff */
[----:B------:R-:W3:Y:S01]  /*09a0*/  @P4 LDG.E R19, desc[UR6][R18.64] ;  /* 0x0000000612134981 */ /* 0x000ee2000c1e1900 */
[----:B----4-:R-:W-:-:S03]  /*09b0*/  @P5 IMAD.WIDE.U32 R16, R25, 0x4, R16 ;  /* 0x0000000419105825 */ /* 0x010fc600078e0010 */
[----:B------:R-:W5:Y:S04]  /*09c0*/  @P3 LDG.E R25, desc[UR6][R14.64+0x28] ;  /* 0x000028060e193981 */ /* 0x000f68000c1e1900 */
[----:B------:R-:W4:Y:S01]  /*09d0*/  @P5 LDG.E R16, desc[UR6][R16.64] ;  /* 0x0000000610105981 */ /* 0x000f22000c1e1900 */
[----:B0-----:R-:W-:-:S03]  /*09e0*/  @P6 IMAD.WIDE.U32 R28, R29, 0x4, R10 ;  /* 0x000000041d1c6825 */ /* 0x001fc600078e000a */
[----:B------:R-:W3:Y:S04]  /*09f0*/  @P4 LDG.E R10, desc[UR6][R14.64+0x2c] ;  /* 0x00002c060e0a4981 */ /* 0x000ee8000c1e1900 */
[----:B------:R-:W4:Y:S04]  /*0a00*/  @P5 LDG.E R11, desc[UR6][R14.64+0x30] ;  /* 0x000030060e0b5981 */ /* 0x000f28000c1e1900 */
[----:B------:R-:W4:Y:S04]  /*0a10*/  @P6 LDG.E R29, desc[UR6][R28.64] ;  /* 0x000000061c1d6981 */ /* 0x000f28000c1e1900 */
[----:B------:R-:W4:Y:S01]  /*0a20*/  @P6 LDG.E R20, desc[UR6][R14.64+0x34] ;  /* 0x000034060e146981 */ /* 0x000f22000c1e1900 */
[----:B------:R-:W-:-:S02]  /*0a30*/  IADD3 R23, PT, PT, R23, 0x10, RZ ;  /* 0x0000001017177810 */ /* 0x000fc40007ffe0ff */
[----:B------:R-:W-:Y:S01]  /*0a40*/  IADD3 R24, PT, PT, R24, 0x10, RZ ;  /* 0x0000001018187810 */ /* 0x000fe20007ffe0ff */
[----:B--2---:R-:W-:Y:S01]  /*0a50*/  @P2 IMAD R0, R22, R27, R0 ;  /* 0x0000001b16002224 */ /* 0x004fe200078e0200 */
[----:B------:R-:W-:-:S03]  /*0a60*/  ISETP.GE.AND P2, PT, R23, -0xc, PT ;  /* 0xfffffff41700780c */ /* 0x000fc60003f46270 */
[----:B-----5:R-:W-:-:S04]  /*0a70*/  @P3 IMAD R0, R25, R21, R0 ;  /* 0x0000001519003224 */ /* 0x020fc800078e0200 */
[----:B---3--:R-:W-:Y:S01]  /*0a80*/  @P4 IMAD R0, R10, R19, R0 ;  /* 0x000000130a004224 */ /* 0x008fe200078e0200 */
[----:B------:R-:W-:-:S03]  /*0a90*/  IADD3 R10, P3, PT, R14, 0x40, RZ ;  /* 0x000000400e0a7810 */ /* 0x000fc60007f7e0ff */
[----:B----4-:R-:W-:Y:S02]  /*0aa0*/  @P5 IMAD R0, R11, R16, R0 ;  /* 0x000000100b005224 */ /* 0x010fe400078e0200 */
[----:B------:R-:W-:Y:S02]  /*0ab0*/  IMAD.X R25, RZ, RZ, R15, P3 ;  /* 0x000000ffff197224 */ /* 0x000fe400018e060f */
[----:B------:R-:W-:Y:S01]  /*0ac0*/  @P6 IMAD R0, R20, R29, R0 ;  /* 0x0000001d14006224 */ /* 0x000fe200078e0200 */
[----:B------:R-:W-:Y:S06]  /*0ad0*/  @!P2 BRA `(.L_x_9) ;  /* 0xfffffff80024a947 */ /* 0x000fec000383ffff */
.L_x_8:
[----:B------:R-:W-:Y:S05]  /*0ae0*/  BSYNC.RECONVERGENT B4 ;  /* 0x0000000000047941 */ /* 0x000fea0003800200 */
.L_x_7:
[----:B------:R-:W-:Y:S01]  /*0af0*/  IMAD.MOV R11, RZ, RZ, -R23 ;  /* 0x000000ffff0b7224 */ /* 0x000fe200078e0a17 */
[----:B------:R-:W-:Y:S04]  /*0b00*/  BSSY.RECONVERGENT B4, `(.L_x_10) ;  /* 0x0000048000047945 */ /* 0x000fe80003800200 */
[----:B------:R-:W-:-:S13]  /*0b10*/  ISETP.GT.AND P2, PT, R11, 0x4, PT ;  /* 0x000000040b00780c */ /* 0x000fda0003f44270 */
[----:B------:R-:W-:Y:S05]  /*0b20*/  @!P2 BRA `(.L_x_11) ;  /* 0x000000040014a947 */ /* 0x000fea0003800000 */
[----:B------:R-:W-:-:S04]  /*0b30*/  IADD3 R11, PT, PT, R24, -0x1, RZ ;  /* 0xffffffff180b7810 */ /* 0x000fc80007ffe0ff */
[C---:B------:R-:W-:Y:S02]  /*0b40*/  ISETP.GE.AND P6, PT, R11.reuse, RZ, PT ;  /* 0x000000ff0b00720c */ /* 0x040fe40003fc6270 */
[C---:B------:R-:W-:Y:S02]  /*0b50*/  ISETP.GE.AND P2, PT, R11.reuse, -0x1, PT ;  /* 0xffffffff0b00780c */ /* 0x040fe40003f46270 */
[C---:B------:R-:W-:Y:S02]  /*0b60*/  ISETP.GE.AND P0, PT, R11.reuse, -0x2, PT ;  /* 0xfffffffe0b00780c */ /* 0x040fe40003f06270 */
[----:B------:R-:W-:-:S07]  /*0b70*/  ISETP.GE.AND P3, PT, R11, -0x3, PT ;  /* 0xfffffffd0b00780c */ /* 0x000fce0003f66270 */
[----:B------:R-:W0:Y:S08]  /*0b80*/  @P6 LDC.64 R26, c[0x0][0x380] ;  /* 0x0000e000ff1a6b82 */ /* 0x000e300000000a00 */
[----:B------:R-:W1:Y:S08]  /*0b90*/  @P2 LDC.64 R28, c[0x0][0x380] ;  /* 0x0000e000ff1c2b82 */ /* 0x000e700000000a00 */
[----:B------:R-:W2:Y:S08]  /*0ba0*/  @P0 LDC.64 R18, c[0x0][0x380] ;  /* 0x0000e000ff120b82 */ /* 0x000eb00000000a00 */
[----:B------:R-:W3:Y:S01]  /*0bb0*/  @P3 LDC.64 R20, c[0x0][0x380] ;  /* 0x0000e000ff143b82 */ /* 0x000ee20000000a00 */
[----:B0-----:R-:W-:-:S04]  /*0bc0*/  @P6 IMAD.WIDE.U32 R26, R11, 0x4, R26 ;  /* 0x000000040b1a6825 */ /* 0x001fc800078e001a */
[----:B------:R-:W-:Y:S01]  /*0bd0*/  @P6 IMAD.MOV.U32 R11, RZ, RZ, R25 ;  /* 0x000000ffff0b6224 */ /* 0x000fe200078e0019 */
[----:B------:R-:W4:Y:S04]  /*0be0*/  @P6 LDG.E R15, desc[UR6][R26.64] ;  /* 0x000000061a0f6981 */ /* 0x000f28000c1e1900 */
[----:B------:R0:W4:Y:S01]  /*0bf0*/  @P6 LDG.E R14, desc[UR6][R10.64+-0x8] ;  /* 0xfffff8060a0e6981 */ /* 0x000122000c1e1900 */
[----:B-1----:R-:W-:-:S04]  /*0c00*/  @P2 IMAD.WIDE.U32 R28, R24, 0x4, R28 ;  /* 0x00000004181c2825 */ /* 0x002fc800078e001c */
[----:B------:R-:W-:Y:S01]  /*0c10*/  @P0 VIADD R22, R24, 0x1 ;  /* 0x0000000118160836 */ /* 0x000fe20000000000 */
[----:B------:R-:W5:Y:S01]  /*0c20*/  @P2 LDG.E R17, desc[UR6][R28.64] ;  /* 0x000000061c112981 */ /* 0x000f62000c1e1900 */
[----:B0-----:R-:W-:Y:S02]  /*0c30*/  @P2 MOV R11, R25 ;  /* 0x00000019000b2202 */ /* 0x001fe40000000f00 */
[----:B--2---:R-:W-:Y:S01]  /*0c40*/  @P0 IMAD.WIDE.U32 R18, R22, 0x4, R18 ;  /* 0x0000000416120825 */ /* 0x004fe200078e0012 */
[----:B------:R-:W-:Y:S02]  /*0c50*/  @P3 IADD3 R27, PT, PT, R24, 0x2, RZ ;  /* 0x00000002181b3810 */ /* 0x000fe40007ffe0ff */
[----:B------:R0:W5:Y:S03]  /*0c60*/  @P2 LDG.E R16, desc[UR6][R10.64+-0x4] ;  /* 0xfffffc060a102981 */ /* 0x000166000c1e1900 */
[----:B---3--:R-:W-:-:S06]  /*0c70*/  @P3 IMAD.WIDE.U32 R20, R27, 0x4, R20 ;  /* 0x000000041b143825 */ /* 0x008fcc00078e0014 */
[----:B------:R-:W2:Y:S01]  /*0c80*/  @P3 LDG.E R20, desc[UR6][R20.64] ;  /* 0x0000000614143981 */ /* 0x000ea2000c1e1900 */
[----:B0-----:R-:W-:-:S05]  /*0c90*/  @P0 IMAD.MOV.U32 R11, RZ, RZ, R25 ;  /* 0x000000ffff0b0224 */ /* 0x001fca00078e0019 */
[----:B------:R-:W3:Y:S04]  /*0ca0*/  @P0 LDG.E R22, desc[UR6][R10.64] ;  /* 0x000000060a160981 */ /* 0x000ee8000c1e1900 */
[----:B------:R0:W3:Y:S02]  /*0cb0*/  @P0 LDG.E R11, desc[UR6][R18.64] ;  /* 0x00000006120b0981 */ /* 0x0000e4000c1e1900 */
[----:B0-----:R-:W-:Y:S01]  /*0cc0*/  @P3 MOV R18, R10 ;  /* 0x0000000a00123202 */ /* 0x001fe20000000f00 */
[----:B------:R-:W-:-:S05]  /*0cd0*/  @P3 IMAD.MOV.U32 R19, RZ, RZ, R25 ;  /* 0x000000ffff133224 */ /* 0x000fca00078e0019 */
[----:B------:R0:W2:Y:S01]  /*0ce0*/  @P3 LDG.E R27, desc[UR6][R18.64+0x4] ;  /* 0x00000406121b3981 */ /* 0x0000a2000c1e1900 */
[----:B------:R-:W-:-:S04]  /*0cf0*/  IADD3 R29, PT, PT, R24, 0x3, RZ ;  /* 0x00000003181d7810 */ /* 0x000fc80007ffe0ff */
[C---:B------:R-:W-:Y:S02]  /*0d00*/  ISETP.GE.AND P4, PT, R29.reuse, RZ, PT ;  /* 0x000000ff1d00720c */ /* 0x040fe40003f86270 */
[C---:B------:R-:W-:Y:S01]  /*0d10*/  ISETP.GE.AND P5, PT, R29.reuse, -0x2, PT ;  /* 0xfffffffe1d00780c */ /* 0x040fe20003fa6270 */
[----:B----4-:R-:W-:Y:S01]  /*0d20*/  @P6 IMAD R0, R14, R15, R0 ;  /* 0x0000000f0e006224 */ /* 0x010fe200078e0200 */
[----:B------:R-:W-:-:S09]  /*0d30*/  ISETP.GE.AND P6, PT, R29, -0x1, PT ;  /* 0xffffffff1d00780c */ /* 0x000fd20003fc6270 */
[----:B------:R-:W1:Y:S08]  /*0d40*/  @P4 LDC.64 R14, c[0x0][0x380] ;  /* 0x0000e000ff0e4b82 */ /* 0x000e700000000a00 */
[----:B0-----:R-:W0:Y:S01]  /*0d50*/  @P6 LDC.64 R18, c[0x0][0x380] ;  /* 0x0000e000ff126b82 */ /* 0x001e220000000a00 */
[----:B-----5:R-:W-:Y:S01]  /*0d60*/  @P2 IMAD R0, R16, R17, R0 ;  /* 0x0000001110002224 */ /* 0x020fe200078e0200 */
[----:B------:R-:W-:-:S06]  /*0d70*/  ISETP.GE.AND P2, PT, R29, -0x3, PT ;  /* 0xfffffffd1d00780c */ /* 0x000fcc0003f46270 */
[----:B------:R-:W4:Y:S01]  /*0d80*/  @P5 LDC.64 R16, c[0x0][0x380] ;  /* 0x0000e000ff105b82 */ /* 0x000f220000000a00 */
[----:B---3--:R-:W-:Y:S02]  /*0d90*/  @P0 IMAD R0, R22, R11, R0 ;  /* 0x0000000b16000224 */ /* 0x008fe400078e0200 */
[----:B------:R-:W-:Y:S02]  /*0da0*/  VIADD R11, R24, 0x4 ;  /* 0x00000004180b7836 */ /* 0x000fe40000000000 */
[----:B--2---:R-:W-:-:S03]  /*0db0*/  @P3 IMAD R0, R27, R20, R0 ;  /* 0x000000141b003224 */ /* 0x004fc600078e0200 */
[----:B------:R-:W2:Y:S01]  /*0dc0*/  @P2 LDC.64 R20, c[0x0][0x380] ;  /* 0x0000e000ff142b82 */ /* 0x000ea20000000a00 */
[----:B------:R-:W-:Y:S01]  /*0dd0*/  @P5 IADD3 R27, PT, PT, R11, 0x1, RZ ;  /* 0x000000010b1b5810 */ /* 0x000fe20007ffe0ff */
[----:B-1----:R-:W-:-:S04]  /*0de0*/  @P4 IMAD.WIDE.U32 R14, R29, 0x4, R14 ;  /* 0x000000041d0e4825 */ /* 0x002fc800078e000e */
[----:B----4-:R-:W-:Y:S01]  /*0df0*/  @P5 IMAD.WIDE.U32 R26, R27, 0x4, R16 ;  /* 0x000000041b1a5825 */ /* 0x010fe200078e0010 */
[----:B------:R-:W-:Y:S01]  /*0e00*/  IADD3 R16, P0, PT, R10, 0x10, RZ ;  /* 0x000000100a107810 */ /* 0x000fe20007f1e0ff */
[----:B------:R-:W3:Y:S02]  /*0e10*/  @P4 LDG.E R14, desc[UR6][R14.64] ;  /* 0x000000060e0e4981 */ /* 0x000ee4000c1e1900 */
[----:B------:R-:W-:Y:S01]  /*0e20*/  @P4 IMAD.MOV.U32 R24, RZ, RZ, R10 ;  /* 0x000000ffff184224 */ /* 0x000fe200078e000a */
[----:B------:R-:W-:Y:S01]  /*0e30*/  IADD3.X R17, PT, PT, RZ, R25, RZ, P0, !PT ;  /* 0x00000019ff117210 */ /* 0x000fe200007fe4ff */
[C---:B0-----:R-:W-:Y:S01]  /*0e40*/  @P6 IMAD.WIDE.U32 R18, R11.reuse, 0x4, R18 ;  /* 0x000000040b126825 */ /* 0x041fe200078e0012 */
[----:B------:R-:W4:Y:S04]  /*0e50*/  @P5 LDG.E R27, desc[UR6][R26.64] ;  /* 0x000000061a1b5981 */ /* 0x000f28000c1e1900 */
[----:B------:R0:W3:Y:S01]  /*0e60*/  @P4 LDG.E R29, desc[UR6][R24.64+0x8] ;  /* 0x00000806181d4981 */ /* 0x0000e2000c1e1900 */
[----:B------:R-:W-:-:S03]  /*0e70*/  @P2 VIADD R22, R11, 0x2 ;  /* 0x000000020b162836 */ /* 0x000fc60000000000 */
[----:B------:R-:W5:Y:S04]  /*0e80*/  @P6 LDG.E R19, desc[UR6][R18.64] ;  /* 0x0000000612136981 */ /* 0x000f68000c1e1900 */
[----:B------:R-:W5:Y:S01]  /*0e90*/  @P6 LDG.E R10, desc[UR6][R16.64+-0x4] ;  /* 0xfffffc06100a6981 */ /* 0x000f62000c1e1900 */
[----:B--2---:R-:W-:-:S03]  /*0ea0*/  @P2 IMAD.WIDE.U32 R20, R22, 0x4, R20 ;  /* 0x0000000416142825 */ /* 0x004fc600078e0014 */
[----:B------:R-:W4:Y:S04]  /*0eb0*/  @P5 LDG.E R22, desc[UR6][R16.64] ;  /* 0x0000000610165981 */ /* 0x000f28000c1e1900 */
[----:B------:R-:W2:Y:S04]  /*0ec0*/  @P2 LDG.E R28, desc[UR6][R16.64+0x4] ;  /* 0x00000406101c2981 */ /* 0x000ea8000c1e1900 */
[----:B------:R-:W2:Y:S01]  /*0ed0*/  @P2 LDG.E R21, desc[UR6][R20.64] ;  /* 0x0000000614152981 */ /* 0x000ea2000c1e1900 */
[----:B------:R-:W-:Y:S02]  /*0ee0*/  IADD3 R23, PT, PT, R23, 0x4, RZ ;  /* 0x0000000417177810 */ /* 0x000fe40007ffe0ff */
[----:B------:R-:W-:-:S02]  /*0ef0*/  PLOP3.LUT P0, PT, PT, PT, PT, 0x8, 0x80 ;  /* 0x000000000080781c */ /* 0x000fc40003f0e170 */
[----:B0-----:R-:W-:Y:S01]  /*0f00*/  IADD3 R24, PT, PT, R11, 0x4, RZ ;  /* 0x000000040b187810 */ /* 0x001fe20007ffe0ff */
[----:B------:R-:W-:Y:S02]  /*0f10*/  VIADD R23, R23, 0x4 ;  /* 0x0000000417177836 */ /* 0x000fe40000000000 */
[----:B---3--:R-:W-:-:S04]  /*0f20*/  @P4 IMAD R0, R29, R14, R0 ;  /* 0x0000000e1d004224 */ /* 0x008fc800078e0200 */
[----:B-----5:R-:W-:Y:S01]  /*0f30*/  @P6 IMAD R0, R10, R19, R0 ;  /* 0x000000130a006224 */ /* 0x020fe200078e0200 */
[----:B------:R-:W-:-:S03]  /*0f40*/  IADD3 R10, P3, PT, R16, 0x10, RZ ;  /* 0x00000010100a7810 */ /* 0x000fc60007f7e0ff */
[----:B----4-:R-:W-:Y:S01]  /*0f50*/  @P5 IMAD R0, R22, R27, R0 ;  /* 0x0000001b16005224 */ /* 0x010fe200078e0200 */
[----:B------:R-:W-:-:S03]  /*0f60*/  IADD3.X R25, PT, PT, RZ, R17, RZ, P3, !PT ;  /* 0x00000011ff197210 */ /* 0x000fc60001ffe4ff */
[----:B--2---:R-:W-:-:S07]  /*0f70*/  @P2 IMAD R0, R28, R21, R0 ;  /* 0x000000151c002224 */ /* 0x004fce00078e0200 */
.L_x_11:
[----:B------:R-:W-:Y:S05]  /*0f80*/  BSYNC.RECONVERGENT B4 ;  /* 0x0000000000047941 */ /* 0x000fea0003800200 */
.L_x_10:
[----:B------:R-:W-:-:S13]  /*0f90*/  ISETP.NE.OR P0, PT, R23, RZ, P0 ;  /* 0x000000ff1700720c */ /* 0x000fda0000705670 */
[----:B------:R-:W-:Y:S05]  /*0fa0*/  @!P0 BREAK.RELIABLE B0 ;  /* 0x0000000000008942 */ /* 0x000fea0003800100 */
[----:B------:R-:W-:Y:S05]  /*0fb0*/  @!P0 BRA `(.L_x_12) ;  /* 0x0000000000908947 */ /* 0x000fea0003800000 */
.L_x_6:
[----:B------:R-:W-:Y:S05]  /*0fc0*/  BSYNC.RELIABLE B0 ;  /* 0x0000000000007941 */ /* 0x000fea0003800100 */
.L_x_5:
[----:B------:R-:W-:-:S05]  /*0fd0*/  VIADD R11, R24, 0xffffffff ;  /* 0xffffffff180b7836 */ /* 0x000fca0000000000 */
        /* <DEDUP_REMOVED lines=8> */
[----:B0-----:R-:W-:-:S05]  /*1060*/  @P0 IMAD.WIDE.U32 R20, R11, 0x4, R20 ;  /* 0x000000040b140825 */ /* 0x001fca00078e0014 */
[----:B------:R0:W4:Y:S01]  /*1070*/  @P0 LDG.E R11, desc[UR6][R20.64] ;  /* 0x00000006140b0981 */ /* 0x000122000c1e1900 */
[C---:B------:R-:W-:Y:S01]  /*1080*/  @P3 IADD3 R27, PT, PT, R24.reuse, 0x1, RZ ;  /* 0x00000001181b3810 */ /* 0x040fe20007ffe0ff */
[----:B-1----:R-:W-:-:S06]  /*1090*/  @P2 IMAD.WIDE.U32 R18, R24, 0x4, R18 ;  /* 0x0000000418122825 */ /* 0x002fcc00078e0012 */
[----:B------:R-:W5:Y:S01]  /*10a0*/  @P2 LDG.E R19, desc[UR6][R18.64] ;  /* 0x0000000612132981 */ /* 0x000f62000c1e1900 */
[----:B0-----:R-:W-:Y:S01]  /*10b0*/  MOV R20, R10 ;  /* 0x0000000a00147202 */ /* 0x001fe20000000f00 */
[----:B------:R-:W-:-:S05]  /*10c0*/  IMAD.MOV.U32 R21, RZ, RZ, R25 ;  /* 0x000000ffff157224 */ /* 0x000fca00078e0019 */
[----:B------:R-:W4:Y:S01]  /*10d0*/  @P0 LDG.E R10, desc[UR6][R20.64+-0x8] ;  /* 0xfffff806140a0981 */ /* 0x000f22000c1e1900 */
[----:B------:R-:W-:Y:S01]  /*10e0*/  @P4 IADD3 R25, PT, PT, R24, 0x2, RZ ;  /* 0x0000000218194810 */ /* 0x000fe20007ffe0ff */
[----:B--2---:R-:W-:Y:S02]  /*10f0*/  @P3 IMAD.WIDE.U32 R16, R27, 0x4, R16 ;  /* 0x000000041b103825 */ /* 0x004fe400078e0010 */
[----:B------:R-:W5:Y:S02]  /*1100*/  @P2 LDG.E R22, desc[UR6][R20.64+-0x4] ;  /* 0xfffffc0614162981 */ /* 0x000f64000c1e1900 */
[----:B---3--:R-:W-:Y:S02]  /*1110*/  @P4 IMAD.WIDE.U32 R14, R25, 0x4, R14 ;  /* 0x00000004190e4825 */ /* 0x008fe400078e000e */
[----:B------:R-:W2:Y:S04]  /*1120*/  @P3 LDG.E R16, desc[UR6][R16.64] ;  /* 0x0000000610103981 */ /* 0x000ea8000c1e1900 */
[----:B------:R-:W2:Y:S04]  /*1130*/  @P3 LDG.E R25, desc[UR6][R20.64] ;  /* 0x0000000614193981 */ /* 0x000ea8000c1e1900 */
[----:B------:R-:W3:Y:S04]  /*1140*/  @P4 LDG.E R14, desc[UR6][R14.64] ;  /* 0x000000060e0e4981 */ /* 0x000ee8000c1e1900 */
[----:B------:R-:W3:Y:S01]  /*1150*/  @P4 LDG.E R27, desc[UR6][R20.64+0x4] ;  /* 0x00000406141b4981 */ /* 0x000ee2000c1e1900 */
[----:B------:R-:W-:-:S02]  /*1160*/  IADD3 R23, PT, PT, R23, 0x4, RZ ;  /* 0x0000000417177810 */ /* 0x000fc40007ffe0ff */
[----:B------:R-:W-:Y:S01]  /*1170*/  IADD3 R24, PT, PT, R24, 0x4, RZ ;  /* 0x0000000418187810 */ /* 0x000fe20007ffe0ff */
[----:B----4-:R-:W-:Y:S01]  /*1180*/  @P0 IMAD R0, R10, R11, R0 ;  /* 0x0000000b0a000224 */ /* 0x010fe200078e0200 */
[----:B------:R-:W-:-:S03]  /*1190*/  ISETP.NE.AND P0, PT, R23, RZ, PT ;  /* 0x000000ff1700720c */ /* 0x000fc60003f05270 */
[----:B-----5:R-:W-:Y:S01]  /*11a0*/  @P2 IMAD R0, R22, R19, R0 ;  /* 0x0000001316002224 */ /* 0x020fe200078e0200 */
[----:B------:R-:W-:-:S03]  /*11b0*/  IADD3 R10, P2, PT, R20, 0x10, RZ ;  /* 0x00000010140a7810 */ /* 0x000fc60007f5e0ff */
[----:B--2---:R-:W-:Y:S02]  /*11c0*/  @P3 IMAD R0, R25, R16, R0 ;  /* 0x0000001019003224 */ /* 0x004fe400078e0200 */
[----:B------:R-:W-:Y:S02]  /*11d0*/  IMAD.X R25, RZ, RZ, R21, P2 ;  /* 0x000000ffff197224 */ /* 0x000fe400010e0615 */
[----:B---3--:R-:W-:Y:S02]  /*11e0*/  @P4 IMAD R0, R27, R14, R0 ;  /* 0x0000000e1b004224 */ /* 0x008fe400078e0200 */
[----:B------:R-:W-:Y:S05]  /*11f0*/  @P0 BRA `(.L_x_5) ;  /* 0xfffffffc00740947 */ /* 0x000fea000383ffff */
.L_x_12:
[----:B------:R-:W-:Y:S05]  /*1200*/  BSYNC.RECONVERGENT B1 ;  /* 0x0000000000017941 */ /* 0x000fea0003800200 */
.L_x_4:
[----:B------:R-:W-:Y:S01]  /*1210*/  IADD3 R19, PT, PT, R24, -0x1, RZ ;  /* 0xffffffff18137810 */ /* 0x000fe20007ffe0ff */
[----:B------:R-:W-:-:S07]  /*1220*/  IMAD.MOV.U32 R15, RZ, RZ, R6 ;  /* 0x000000ffff0f7224 */ /* 0x000fce00078e0006 */
.L_x_3:
[----:B------:R-:W-:Y:S05]  /*1230*/  BSYNC.RECONVERGENT B2 ;  /* 0x0000000000027941 */ /* 0x000fea0003800200 */
.L_x_2:
[----:B------:R-:W-:-:S13]  /*1240*/  ISETP.NE.AND P0, PT, R8, RZ, PT ;  /* 0x000000ff0800720c */ /* 0x000fda0003f05270 */
[----:B------:R-:W-:Y:S05]  /*1250*/  @!P0 BRA `(.L_x_1) ;  /* 0x0000000000708947 */ /* 0x000fea0003800000 */
[----:B------:R-:W0:Y:S01]  /*1260*/  LDC.64 R10, c[0x0][0x398] ;  /* 0x0000e600ff0a7b82 */ /* 0x000e220000000a00 */
[----:B------:R-:W-:Y:S01]  /*1270*/  ISETP.GE.AND P0, PT, R19, RZ, PT ;  /* 0x000000ff1300720c */ /* 0x000fe20003f06270 */
[----:B------:R-:W-:Y:S01]  /*1280*/  BSSY.RECONVERGENT B0, `(.L_x_13) ;  /* 0x0000009000007945 */ /* 0x000fe20003800200 */
[----:B------:R-:W-:Y:S01]  /*1290*/  ISETP.NE.AND P2, PT, R8, 0x1, PT ;  /* 0x000000010800780c */ /* 0x000fe20003f45270 */
[----:B0-----:R-:W-:-:S10]  /*12a0*/  IMAD.WIDE.U32 R10, R15, 0x4, R10 ;  /* 0x000000040f0a7825 */ /* 0x001fd400078e000a */
[----:B------:R-:W-:Y:S05]  /*12b0*/  @!P0 BRA `(.L_x_14) ;  /* 0x0000000000148947 */ /* 0x000fea0003800000 */
[----:B------:R-:W0:Y:S01]  /*12c0*/  LDC.64 R14, c[0x0][0x380] ;  /* 0x0000e000ff0e7b82 */ /* 0x000e220000000a00 */
[----:B------:R-:W2:Y:S01]  /*12d0*/  LDG.E R17, desc[UR6][R10.64] ;  /* 0x000000060a117981 */ /* 0x000ea2000c1e1900 */
[----:B0-----:R-:W-:-:S06]  /*12e0*/  IMAD.WIDE.U32 R14, R19, 0x4, R14 ;  /* 0x00000004130e7825 */ /* 0x001fcc00078e000e */
[----:B------:R-:W2:Y:S02]  /*12f0*/  LDG.E R14, desc[UR6][R14.64] ;  /* 0x000000060e0e7981 */ /* 0x000ea4000c1e1900 */
[----:B--2---:R-:W-:-:S07]  /*1300*/  IMAD R0, R17, R14, R0 ;  /* 0x0000000e11007224 */ /* 0x004fce00078e0200 */
.L_x_14:
[----:B------:R-:W-:Y:S05]  /*1310*/  BSYNC.RECONVERGENT B0 ;  /* 0x0000000000007941 */ /* 0x000fea0003800200 */
.L_x_13:
[----:B------:R-:W-:Y:S05]  /*1320*/  @!P2 BRA `(.L_x_1) ;  /* 0x00000000003ca947 */ /* 0x000fea0003800000 */
[C---:B------:R-:W-:Y:S02]  /*1330*/  ISETP.GE.AND P2, PT, R19.reuse, -0x1, PT ;  /* 0xffffffff1300780c */ /* 0x040fe40003f46270 */
[----:B------:R-:W-:-:S04]  /*1340*/  ISETP.GE.AND P0, PT, R19, -0x2, PT ;  /* 0xfffffffe1300780c */ /* 0x000fc80003f06270 */
[----:B------:R-:W-:-:S07]  /*1350*/  ISETP.EQ.OR P0, PT, R8, 0x2, !P0 ;  /* 0x000000020800780c */ /* 0x000fce0004702670 */
[----:B------:R-:W0:Y:S01]  /*1360*/  @P2 LDC.64 R16, c[0x0][0x380] ;  /* 0x0000e000ff102b82 */ /* 0x000e220000000a00 */
[----:B------:R-:W-:-:S05]  /*1370*/  @P2 IADD3 R21, PT, PT, R19, 0x1, RZ ;  /* 0x0000000113152810 */ /* 0x000fca0007ffe0ff */
[----:B------:R-:W-:Y:S02]  /*1380*/  @!P0 IADD3 R23, PT, PT, R19, 0x2, RZ ;  /* 0x0000000213178810 */ /* 0x000fe40007ffe0ff */
[----:B------:R-:W1:Y:S01]  /*1390*/  @!P0 LDC.64 R14, c[0x0][0x380] ;  /* 0x0000e000ff0e8b82 */ /* 0x000e620000000a00 */
[----:B------:R-:W2:Y:S01]  /*13a0*/  @P2 LDG.E R19, desc[UR6][R10.64+0x4] ;  /* 0x000004060a132981 */ /* 0x000ea2000c1e1900 */
[----:B0-----:R-:W-:-:S03]  /*13b0*/  @P2 IMAD.WIDE.U32 R16, R21, 0x4, R16 ;  /* 0x0000000415102825 */ /* 0x001fc600078e0010 */
[----:B------:R-:W3:Y:S04]  /*13c0*/  @!P0 LDG.E R21, desc[UR6][R10.64+0x8] ;  /* 0x000008060a158981 */ /* 0x000ee8000c1e1900 */
[----:B------:R-:W2:Y:S01]  /*13d0*/  @P2 LDG.E R16, desc[UR6][R16.64] ;  /* 0x0000000610102981 */ /* 0x000ea2000c1e1900 */
[----:B-1----:R-:W-:-:S06]  /*13e0*/  @!P0 IMAD.WIDE.U32 R14, R23, 0x4, R14 ;  /* 0x00000004170e8825 */ /* 0x002fcc00078e000e */
[----:B------:R-:W3:Y:S01]  /*13f0*/  @!P0 LDG.E R14, desc[UR6][R14.64] ;  /* 0x000000060e0e8981 */ /* 0x000ee2000c1e1900 */
[----:B--2---:R-:W-:-:S04]  /*1400*/  @P2 IMAD R0, R19, R16, R0 ;  /* 0x0000001013002224 */ /* 0x004fc800078e0200 */
[----:B---3--:R-:W-:-:S07]  /*1410*/  @!P0 IMAD R0, R21, R14, R0 ;  /* 0x0000000e15008224 */ /* 0x008fce00078e0200 */
.L_x_1:
[----:B------:R-:W-:Y:S05]  /*1420*/  BSYNC.RECONVERGENT B3 ;  /* 0x0000000000037941 */ /* 0x000fea0003800200 */
.L_x_0:
[----:B------:R-:W-:Y:S05]  /*1430*/  WARPSYNC.ALL ;  /* 0x0000000000007948 */ /* 0x000fea0003800000 */
[----:B------:R0:W-:Y:S01]  /*1440*/  STG.E desc[UR6][R12.64], R0 ;  /* 0x000000000c007986 */ /* 0x0001e2000c101906 */
[----:B------:R-:W-:Y:S05]  /*1450*/  BRA.U UP0, `(.L_x_15) ;  /* 0xffffffed00587547 */ /* 0x000fea000b83ffff */
[----:B------:R-:W-:Y:S05]  /*1460*/  EXIT ;  /* 0x000000000000794d */ /* 0x000fea0003800000 */
.L_x_16:
[----:B------:R-:W-:-:S00]  /*1470*/  BRA `(.L_x_16) ;  /* 0xfffffffc00fc7947 */ /* 0x000fc0000383ffff */
[----:B------:R-:W-:-:S00]  /*1480*/  NOP ;  /* 0x0000000000007918 */ /* 0x000fc00000000000 */
[----:B------:R-:W-:-:S00]  /*1490*/  NOP ;  /* 0x0000000000007918 */ /* 0x000fc00000000000 */
[----:B------:R-:W-:-:S00]  /*14a0*/  NOP ;  /* 0x0000000000007918 */ /* 0x000fc00000000000 */
[----:B------:R-:W-:-:S00]  /*14b0*/  NOP ;  /* 0x0000000000007918 */ /* 0x000fc00000000000 */
[----:B------:R-:W-:-:S00]  /*14c0*/  NOP ;  /* 0x0000000000007918 */ /* 0x000fc00000000000 */
[----:B------:R-:W-:-:S00]  /*14d0*/  NOP ;  /* 0x0000000000007918 */ /* 0x000fc00000000000 */
[----:B------:R-:W-:-:S00]  /*14e0*/  NOP ;  /* 0x0000000000007918 */ /* 0x000fc00000000000 */
[----:B------:R-:W-:-:S00]  /*14f0*/  NOP ;  /* 0x0000000000007918 */ /* 0x000fc00000000000 */
.L_x_17:


//--------------------- .nv.shared.reserved.0     --------------------------
	.section	.nv.shared.reserved.0,"aw",@nobits
	.weak		__nv_reservedSMEM_offset_0_alias
	.size		__nv_reservedSMEM_offset_0_alias, 0, 64
	.other		__nv_reservedSMEM_offset_0_alias,@"STO_CUDA_RESERVED_SHARED STV_DEFAULT"
__nv_reservedSMEM_offset_0_alias:
	.zero		0
	.zero		64


//--------------------- .nv.constant0._Z18convolution_kernelPiS_iiS_ --------------------------
	.section	.nv.constant0._Z18convolution_kernelPiS_iiS_,"a",@progbits
	.sectionflags	@""
	.align	4
.nv.constant0._Z18convolution_kernelPiS_iiS_:
	.zero		928


//--------------------- SYMBOLS --------------------------

	.type		.nv.reservedSmem.offset0,@object
	.size		.nv.reservedSmem.offset0,0x4
